	.headerflags	@"EF_CUDA_TEXMODE_UNIFIED EF_CUDA_64BIT_ADDRESS EF_CUDA_ACCELERATORS EF_CUDA_SM90 EF_CUDA_VIRTUAL_SM(EF_CUDA_SM90)"
	.elftype	@"ET_EXEC"


//--------------------- .nv.info                  --------------------------
	.section	.nv.info,"",@"SHT_CUDA_INFO"
	.align	4


	//----- nvinfo : EIATTR_REGCOUNT
	.align		4
        /*0000*/ 	.byte	0x04, 0x2f
        /*0002*/ 	.short	(.L_3 - .L_2)
	.align		4
.L_2:
        /*0004*/ 	.word	index@(triton_poi_fused__native_batch_norm_legit_no_training_relu_41)
        /*0008*/ 	.word	0x00000016


	//----- nvinfo : EIATTR_MIN_STACK_SIZE
	.align		4
.L_3:
        /*000c*/ 	.byte	0x04, 0x12
        /*000e*/ 	.short	(.L_5 - .L_4)
	.align		4
.L_4:
        /*0010*/ 	.word	index@(triton_poi_fused__native_batch_norm_legit_no_training_relu_41)
        /*0014*/ 	.word	0x00000000


	//----- nvinfo : EIATTR_FRAME_SIZE
	.align		4
.L_5:
        /*0018*/ 	.byte	0x04, 0x11
        /*001a*/ 	.short	(.L_7 - .L_6)
	.align		4
.L_6:
        /*001c*/ 	.word	index@(triton_poi_fused__native_batch_norm_legit_no_training_relu_41)
        /*0020*/ 	.word	0x00000000


	//----- nvinfo : EIATTR_MIN_STACK_SIZE
	.align		4
.L_7:
        /*0024*/ 	.byte	0x04, 0x12
        /*0026*/ 	.short	(.L_9 - .L_8)
	.align		4
.L_8:
        /*0028*/ 	.word	index@(triton_poi_fused__native_batch_norm_legit_no_training_relu_41)
        /*002c*/ 	.word	0x00000000
.L_9:


//--------------------- .nv.info.triton_poi_fused__native_batch_norm_legit_no_training_relu_41 --------------------------
	.section	.nv.info.triton_poi_fused__native_batch_norm_legit_no_training_relu_41,"",@"SHT_CUDA_INFO"
	.sectionflags	@""
	.align	4


	//----- nvinfo : EIATTR_CUDA_API_VERSION
	.align		4
        /*0000*/ 	.byte	0x04, 0x37
        /*0002*/ 	.short	(.L_11 - .L_10)
.L_10:
        /*0004*/ 	.word	0x0000007c


	//----- nvinfo : EIATTR_KPARAM_INFO
	.align		4
.L_11:
        /*0008*/ 	.byte	0x04, 0x17
        /*000a*/ 	.short	(.L_13 - .L_12)
.L_12:
        /*000c*/ 	.word	0x00000000
        /*0010*/ 	.short	0x0006
        /*0012*/ 	.short	0x0030
        /*0014*/ 	.byte	0x00, 0xf0, 0x11, 0x00


	//----- nvinfo : EIATTR_KPARAM_INFO
	.align		4
.L_13:
        /*0018*/ 	.byte	0x04, 0x17
        /*001a*/ 	.short	(.L_15 - .L_14)
.L_14:
        /*001c*/ 	.word	0x00000000
        /*0020*/ 	.short	0x0005
        /*0022*/ 	.short	0x0028
        /*0024*/ 	.byte	0x00, 0xf4, 0x21, 0x00


	//----- nvinfo : EIATTR_KPARAM_INFO
	.align		4
.L_15:
        /*0028*/ 	.byte	0x04, 0x17
        /*002a*/ 	.short	(.L_17 - .L_16)
.L_16:
        /*002c*/ 	.word	0x00000000
        /*0030*/ 	.short	0x0004
        /*0032*/ 	.short	0x0020
        /*0034*/ 	.byte	0x00, 0xf4, 0x21, 0x00


	//----- nvinfo : EIATTR_KPARAM_INFO
	.align		4
.L_17:
        /*0038*/ 	.byte	0x04, 0x17
        /*003a*/ 	.short	(.L_19 - .L_18)
.L_18:
        /*003c*/ 	.word	0x00000000
        /*0040*/ 	.short	0x0003
        /*0042*/ 	.short	0x0018
        /*0044*/ 	.byte	0x00, 0xf4, 0x21, 0x00


	//----- nvinfo : EIATTR_KPARAM_INFO
	.align		4
.L_19:
        /*0048*/ 	.byte	0x04, 0x17
        /*004a*/ 	.short	(.L_21 - .L_20)
.L_20:
        /*004c*/ 	.word	0x00000000
        /*0050*/ 	.short	0x0002
        /*0052*/ 	.short	0x0010
        /*0054*/ 	.byte	0x00, 0xf4, 0x21, 0x00


	//----- nvinfo : EIATTR_KPARAM_INFO
	.align		4
.L_21:
        /*0058*/ 	.byte	0x04, 0x17
        /*005a*/ 	.short	(.L_23 - .L_22)
.L_22:
        /*005c*/ 	.word	0x00000000
        /*0060*/ 	.short	0x0001
        /*0062*/ 	.short	0x0008
        /*0064*/ 	.byte	0x00, 0xf4, 0x21, 0x00


	//----- nvinfo : EIATTR_KPARAM_INFO
	.align		4
.L_23:
        /*0068*/ 	.byte	0x04, 0x17
        /*006a*/ 	.short	(.L_25 - .L_24)
.L_24:
        /*006c*/ 	.word	0x00000000
        /*0070*/ 	.short	0x0000
        /*0072*/ 	.short	0x0000
        /*0074*/ 	.byte	0x00, 0xf4, 0x21, 0x00


	//----- nvinfo : EIATTR_SPARSE_MMA_MASK
	.align		4
.L_25:
        /*0078*/ 	.byte	0x03, 0x50
        /*007a*/ 	.short	0x0000


	//----- nvinfo : EIATTR_MAXREG_COUNT
	.align		4
        /*007c*/ 	.byte	0x03, 0x1b
        /*007e*/ 	.short	0x00ff


	//----- nvinfo : EIATTR_EXIT_INSTR_OFFSETS
	.align		4
        /*0080*/ 	.byte	0x04, 0x1c
        /*0082*/ 	.short	(.L_27 - .L_26)


	//   ....[0]....
.L_26:
        /*0084*/ 	.word	0x00000490


	//   ....[1]....
        /*0088*/ 	.word	0x000004b0


	//----- nvinfo : EIATTR_REQNTID
	.align		4
.L_27:
        /*008c*/ 	.byte	0x04, 0x10
        /*008e*/ 	.short	(.L_29 - .L_28)
.L_28:
        /*0090*/ 	.word	0x00000080
        /*0094*/ 	.word	0x00000001
        /*0098*/ 	.word	0x00000001


	//----- nvinfo : EIATTR_CBANK_PARAM_SIZE
	.align		4
.L_29:
        /*009c*/ 	.byte	0x03, 0x19
        /*009e*/ 	.short	0x0034


	//----- nvinfo : EIATTR_PARAM_CBANK
	.align		4
        /*00a0*/ 	.byte	0x04, 0x0a
        /*00a2*/ 	.short	(.L_31 - .L_30)
	.align		4
.L_30:
        /*00a4*/ 	.word	index@(.nv.constant0.triton_poi_fused__native_batch_norm_legit_no_training_relu_41)
        /*00a8*/ 	.short	0x0210
        /*00aa*/ 	.short	0x0034


	//----- nvinfo : EIATTR_SW_WAR
	.align		4
.L_31:
        /*00ac*/ 	.byte	0x04, 0x36
        /*00ae*/ 	.short	(.L_33 - .L_32)
.L_32:
        /*00b0*/ 	.word	0x00000008
.L_33:


//--------------------- .nv.callgraph             --------------------------
	.section	.nv.callgraph,"",@"SHT_CUDA_CALLGRAPH"
	.align	4
	.sectionentsize	8
	.align		4
        /*0000*/ 	.word	0x00000000
	.align		4
        /*0004*/ 	.word	0xffffffff
	.align		4
        /*0008*/ 	.word	0x00000000
	.align		4
        /*000c*/ 	.word	0xfffffffe
	.align		4
        /*0010*/ 	.word	0x00000000
	.align		4
        /*0014*/ 	.word	0xfffffffd
	.align		4
        /*0018*/ 	.word	0x00000000
	.align		4
        /*001c*/ 	.word	0xfffffffc


//--------------------- .nv.constant4             --------------------------
	.section	.nv.constant4,"a",@progbits
	.align	8
	.align		8
.nv.constant4:
        /*0000*/ 	.dword	_$_str
	.align		8
        /*0008*/ 	.dword	_$_str_$_2


//--------------------- .text.triton_poi_fused__native_batch_norm_legit_no_training_relu_41 --------------------------
	.section	.text.triton_poi_fused__native_batch_norm_legit_no_training_relu_41,"ax",@progbits
	.align	128
        .global         triton_poi_fused__native_batch_norm_legit_no_training_relu_41
        .type           triton_poi_fused__native_batch_norm_legit_no_training_relu_41,@function
        .size           triton_poi_fused__native_batch_norm_legit_no_training_relu_41,(.L_x_1 - triton_poi_fused__native_batch_norm_legit_no_training_relu_41)
        .other          triton_poi_fused__native_batch_norm_legit_no_training_relu_41,@"STO_CUDA_ENTRY STV_DEFAULT"
triton_poi_fused__native_batch_norm_legit_no_training_relu_41:
.text.triton_poi_fused__native_batch_norm_legit_no_training_relu_41:
[----:B------:R-:W0:Y:S01]  /*0000*/  LDC R1, c[0x0][0x28] ;  /* 0x00000a00ff017b82 */ /* 0x000e220000000800 */
[----:B------:R-:W1:Y:S07]  /*0010*/  S2R R0, SR_TID.X ;  /* 0x0000000000007919 */ /* 0x000e6e0000002100 */
[----:B------:R-:W2:Y:S01]  /*0020*/  LDC.64 R8, c[0x0][0x220] ;  /* 0x00008800ff087b82 */ /* 0x000ea20000000a00 */
[----:B------:R-:W-:Y:S01]  /*0030*/  ULDC.64 UR4, c[0x0][0x208] ;  /* 0x0000820000047ab9 */ /* 0x000fe20000000a00 */
[----:B------:R-:W3:Y:S06]  /*0040*/  S2R R5, SR_CTAID.X ;  /* 0x0000000000057919 */ /* 0x000eec0000002500 */
[----:B------:R-:W4:Y:S08]  /*0050*/  LDC.64 R14, c[0x0][0x218] ;  /* 0x00008600ff0e7b82 */ /* 0x000f300000000a00 */
[----:B------:R-:W5:Y:S08]  /*0060*/  LDC.64 R12, c[0x0][0x210] ;  /* 0x00008400ff0c7b82 */ /* 0x000f700000000a00 */
[----:B------:R-:W4:Y:S01]  /*0070*/  LDC.64 R16, c[0x0][0x228] ;  /* 0x00008a00ff107b82 */ /* 0x000f220000000a00 */
[----:B-1----:R-:W-:-:S07]  /*0080*/  SHF.L.U32 R0, R0, 0x1, RZ ;  /* 0x0000000100007819 */ /* 0x002fce00000006ff */
[----:B------:R-:W1:Y:S01]  /*0090*/  LDC.64 R18, c[0x0][0x230] ;  /* 0x00008c00ff127b82 */ /* 0x000e620000000a00 */
[----:B---3--:R-:W-:Y:S02]  /*00a0*/  SHF.R.S32.HI R3, RZ, 0x17, R5 ;  /* 0x00000017ff037819 */ /* 0x008fe40000011405 */
[----:B------:R-:W-:Y:S02]  /*00b0*/  LOP3.LUT R0, R0, 0xfe, RZ, 0xc0, !PT ;  /* 0x000000fe00007812 */ /* 0x000fe400078ec0ff */
[----:B------:R-:W-:Y:S02]  /*00c0*/  SGXT R3, R3, 0x1 ;  /* 0x000000010303781a */ /* 0x000fe40000000200 */
[----:B------:R-:W-:-:S04]  /*00d0*/  LEA R0, R5, R0, 0x8 ;  /* 0x0000000005007211 */ /* 0x000fc800078e40ff */
[----:B------:R-:W-:Y:S02]  /*00e0*/  LEA.HI R3, R3, R0, RZ, 0x4 ;  /* 0x0000000003037211 */ /* 0x000fe400078f20ff */
[----:B------:R-:W-:Y:S02]  /*00f0*/  ISETP.GE.AND P0, PT, R0, 0x8800, PT ;  /* 0x000088000000780c */ /* 0x000fe40003f06270 */
[----:B------:R-:W-:-:S05]  /*0100*/  SHF.R.S32.HI R3, RZ, 0x4, R3 ;  /* 0x00000004ff037819 */ /* 0x000fca0000011403 */
[----:B------:R-:W-:-:S05]  /*0110*/  IMAD.HI R2, R3, 0x78787879, RZ ;  /* 0x7878787903027827 */ /* 0x000fca00078e02ff */
[----:B------:R-:W-:-:S04]  /*0120*/  SHF.R.U32.HI R5, RZ, 0x1f, R2 ;  /* 0x0000001fff057819 */ /* 0x000fc80000011602 */
[----:B------:R-:W-:Y:S02]  /*0130*/  LEA.HI.SX32 R2, R2, R5, 0x18 ;  /* 0x0000000502027211 */ /* 0x000fe400078fc2ff */
[----:B------:R-:W-:-:S03]  /*0140*/  CS2R R4, SRZ ;  /* 0x0000000000047805 */ /* 0x000fc6000001ff00 */
[----:B------:R-:W-:-:S04]  /*0150*/  IMAD R11, R2, -0x220, R3 ;  /* 0xfffffde0020b7824 */ /* 0x000fc800078e0203 */
[----:B--2---:R-:W-:-:S05]  /*0160*/  IMAD.WIDE R8, R11, 0x4, R8 ;  /* 0x000000040b087825 */ /* 0x004fca00078e0208 */
[----:B------:R-:W2:Y:S04]  /*0170*/  @!P0 LDG.E.EL R4, desc[UR4][R8.64] ;  /* 0x0000000408048981 */ /* 0x000ea8000c2e1900 */
[----:B------:R3:W2:Y:S01]  /*0180*/  @!P0 LDG.E.EL R5, desc[UR4][R8.64] ;  /* 0x0000000408058981 */ /* 0x0006a2000c2e1900 */
[----:B------:R-:W-:Y:S02]  /*0190*/  CS2R R6, SRZ ;  /* 0x0000000000067805 */ /* 0x000fe4000001ff00 */
[----:B------:R-:W-:Y:S01]  /*01a0*/  CS2R R2, SRZ ;  /* 0x0000000000027805 */ /* 0x000fe2000001ff00 */
[----:B----4-:R-:W-:-:S04]  /*01b0*/  IMAD.WIDE R14, R11, 0x4, R14 ;  /* 0x000000040b0e7825 */ /* 0x010fc800078e020e */
[----:B-----5:R-:W-:Y:S01]  /*01c0*/  IMAD.WIDE R12, R0, 0x4, R12 ;  /* 0x00000004000c7825 */ /* 0x020fe200078e020c */
[----:B------:R-:W4:Y:S01]  /*01d0*/  @!P0 LDG.E.EL R7, desc[UR4][R14.64] ;  /* 0x000000040e078981 */ /* 0x000f22000c2e1900 */
[----:B---3--:R-:W-:Y:S02]  /*01e0*/  CS2R R8, SRZ ;  /* 0x0000000000087805 */ /* 0x008fe4000001ff00 */
[C---:B0-----:R-:W-:Y:S01]  /*01f0*/  IMAD.WIDE R16, R11.reuse, 0x4, R16 ;  /* 0x000000040b107825 */ /* 0x041fe200078e0210 */
[----:B------:R0:W3:Y:S03]  /*0200*/  @!P0 LDG.E.EL R6, desc[UR4][R14.64] ;  /* 0x000000040e068981 */ /* 0x0000e6000c2e1900 */
[----:B-1----:R-:W-:Y:S01]  /*0210*/  IMAD.WIDE R18, R11, 0x4, R18 ;  /* 0x000000040b127825 */ /* 0x002fe200078e0212 */
[----:B------:R1:W4:Y:S01]  /*0220*/  @!P0 LDG.E.64 R2, desc[UR4][R12.64] ;  /* 0x000000040c028981 */ /* 0x000322000c1e1b00 */
[----:B------:R-:W-:-:S03]  /*0230*/  CS2R R10, SRZ ;  /* 0x00000000000a7805 */ /* 0x000fc6000001ff00 */
[----:B------:R-:W5:Y:S04]  /*0240*/  @!P0 LDG.E.EL R9, desc[UR4][R18.64] ;  /* 0x0000000412098981 */ /* 0x000f68000c2e1900 */
[----:B------:R-:W5:Y:S04]  /*0250*/  @!P0 LDG.E.EL R10, desc[UR4][R16.64] ;  /* 0x00000004100a8981 */ /* 0x000f68000c2e1900 */
[----:B------:R-:W3:Y:S04]  /*0260*/  @!P0 LDG.E.EL R11, desc[UR4][R16.64] ;  /* 0x00000004100b8981 */ /* 0x000ee8000c2e1900 */
[----:B------:R-:W3:Y:S01]  /*0270*/  @!P0 LDG.E.EL R8, desc[UR4][R18.64] ;  /* 0x0000000412088981 */ /* 0x000ee2000c2e1900 */
[----:B0-----:R-:W-:Y:S01]  /*0280*/  HFMA2.MMA R14, -RZ, RZ, 1.625, 0 ;  /* 0x3e800000ff0e7435 */ /* 0x001fe200000001ff */
[----:B--2---:R-:W-:Y:S01]  /*0290*/  FADD R4, R4, 9.9999997473787516356e-06 ;  /* 0x3727c5ac04047421 */ /* 0x004fe20000000000 */
[----:B------:R-:W-:-:S03]  /*02a0*/  FADD R5, R5, 9.9999997473787516356e-06 ;  /* 0x3727c5ac05057421 */ /* 0x000fc60000000000 */
[----:B-1----:R-:W0:Y:S08]  /*02b0*/  MUFU.SQRT R12, R4 ;  /* 0x00000004000c7308 */ /* 0x002e300000002000 */
[----:B------:R1:W2:Y:S01]  /*02c0*/  MUFU.SQRT R13, R5 ;  /* 0x00000005000d7308 */ /* 0x0002a20000002000 */
[C---:B0-----:R-:W-:Y:S02]  /*02d0*/  FSETP.GT.AND P1, PT, R12.reuse, 8.50705917302346158658e+37, PT ;  /* 0x7e8000000c00780b */ /* 0x041fe40003f24000 */
[----:B------:R-:W-:Y:S01]  /*02e0*/  FSETP.GEU.AND P3, PT, R12, 1.175494350822287508e-38, PT ;  /* 0x008000000c00780b */ /* 0x000fe20003f6e000 */
[----:B-1----:R-:W0:Y:S01]  /*02f0*/  LDC.64 R4, c[0x0][0x238] ;  /* 0x00008e00ff047b82 */ /* 0x002e220000000a00 */
[----:B--2---:R-:W-:-:S02]  /*0300*/  FSETP.GT.AND P2, PT, R13, 8.50705917302346158658e+37, PT ;  /* 0x7e8000000d00780b */ /* 0x004fc40003f44000 */
[----:B------:R-:W-:-:S07]  /*0310*/  FSETP.GEU.AND P4, PT, R13, 1.175494350822287508e-38, PT ;  /* 0x008000000d00780b */ /* 0x000fce0003f8e000 */
[----:B------:R-:W-:-:S04]  /*0320*/  @P1 FMUL R12, R12, 0.25 ;  /* 0x3e8000000c0c1820 */ /* 0x000fc80000400000 */
[----:B------:R-:W-:Y:S01]  /*0330*/  @!P3 FMUL R12, R12, 16777216 ;  /* 0x4b8000000c0cb820 */ /* 0x000fe20000400000 */
[----:B------:R-:W-:-:S04]  /*0340*/  @P2 FMUL R13, R13, 0.25 ;  /* 0x3e8000000d0d2820 */ /* 0x000fc80000400000 */
[----:B------:R-:W-:Y:S01]  /*0350*/  @!P4 FMUL R13, R13, 16777216 ;  /* 0x4b8000000d0dc820 */ /* 0x000fe20000400000 */
[----:B------:R-:W1:Y:S01]  /*0360*/  MUFU.RCP R12, R12 ;  /* 0x0000000c000c7308 */ /* 0x000e620000001000 */
[----:B------:R-:W-:-:S07]  /*0370*/  FSEL R15, R14, 1, P1 ;  /* 0x3f8000000e0f7808 */ /* 0x000fce0000800000 */
[----:B------:R-:W2:Y:S01]  /*0380*/  MUFU.RCP R13, R13 ;  /* 0x0000000d000d7308 */ /* 0x000ea20000001000 */
[----:B------:R-:W-:Y:S01]  /*0390*/  FSEL R14, R14, 1, P2 ;  /* 0x3f8000000e0e7808 */ /* 0x000fe20001000000 */
[----:B------:R-:W-:-:S04]  /*03a0*/  @!P3 FMUL R15, R15, 16777216 ;  /* 0x4b8000000f0fb820 */ /* 0x000fc80000400000 */
[----:B------:R-:W-:Y:S01]  /*03b0*/  @!P4 FMUL R14, R14, 16777216 ;  /* 0x4b8000000e0ec820 */ /* 0x000fe20000400000 */
[----:B----4-:R-:W-:Y:S01]  /*03c0*/  FADD R2, -R7, R2 ;  /* 0x0000000207027221 */ /* 0x010fe20000000100 */
[----:B---3--:R-:W-:Y:S01]  /*03d0*/  FADD R3, -R6, R3 ;  /* 0x0000000306037221 */ /* 0x008fe20000000100 */
[----:B-1----:R-:W-:Y:S01]  /*03e0*/  FMUL R15, R12, R15 ;  /* 0x0000000f0c0f7220 */ /* 0x002fe20000400000 */
[----:B--2---:R-:W-:-:S03]  /*03f0*/  FMUL R14, R13, R14 ;  /* 0x0000000e0d0e7220 */ /* 0x004fc60000400000 */
[----:B------:R-:W-:Y:S01]  /*0400*/  FMUL R2, R2, R15 ;  /* 0x0000000f02027220 */ /* 0x000fe20000400000 */
[----:B------:R-:W-:-:S03]  /*0410*/  FMUL R3, R3, R14 ;  /* 0x0000000e03037220 */ /* 0x000fc60000400000 */
[----:B-----5:R-:W-:Y:S01]  /*0420*/  FFMA R2, R2, R10, R9 ;  /* 0x0000000a02027223 */ /* 0x020fe20000000009 */
[----:B------:R-:W-:-:S04]  /*0430*/  FFMA R3, R3, R11, R8 ;  /* 0x0000000b03037223 */ /* 0x000fc80000000008 */
[----:B------:R-:W-:Y:S02]  /*0440*/  FSETP.GEU.AND P1, PT, R2, RZ, PT ;  /* 0x000000ff0200720b */ /* 0x000fe40003f2e000 */
[C---:B------:R-:W-:Y:S01]  /*0450*/  FSETP.GEU.AND P2, PT, R3.reuse, RZ, PT ;  /* 0x000000ff0300720b */ /* 0x040fe20003f4e000 */
[----:B0-----:R-:W-:Y:S01]  /*0460*/  IMAD.WIDE R4, R0, 0x4, R4 ;  /* 0x0000000400047825 */ /* 0x001fe200078e0204 */
[----:B------:R-:W-:Y:S02]  /*0470*/  FSEL R2, R2, RZ, P1 ;  /* 0x000000ff02027208 */ /* 0x000fe40000800000 */
[----:B------:R-:W-:Y:S01]  /*0480*/  FSEL R3, R3, RZ, P2 ;  /* 0x000000ff03037208 */ /* 0x000fe20001000000 */
[----:B------:R-:W-:Y:S08]  /*0490*/  @P0 EXIT ;  /* 0x000000000000094d */ /* 0x000ff00003800000 */
[----:B------:R-:W-:Y:S01]  /*04a0*/  STG.E.64 desc[UR4][R4.64], R2 ;  /* 0x0000000204007986 */ /* 0x000fe2000c101b04 */
[----:B------:R-:W-:Y:S05]  /*04b0*/  EXIT ;  /* 0x000000000000794d */ /* 0x000fea0003800000 */
.L_x_0:
[----:B------:R-:W-:-:S00]  /*04c0*/  BRA `(.L_x_0) ;  /* 0xfffffffc00fc7947 */ /* 0x000fc0000383ffff */
[----:B------:R-:W-:-:S00]  /*04d0*/  NOP ;  /* 0x0000000000007918 */ /* 0x000fc00000000000 */
        /* <DEDUP_REMOVED lines=10> */
.L_x_1:


//--------------------- .nv.global.init           --------------------------
	.section	.nv.global.init,"aw",@progbits
.nv.global.init:
	.type		_$_str,@object
	.size		_$_str,(_$_str_$_2 - _$_str)
_$_str:
        /*0000*/ 	.byte	0x5f, 0x5f, 0x43, 0x55, 0x44, 0x41, 0x5f, 0x46, 0x54, 0x5a, 0x00
	.type		_$_str_$_2,@object
	.size		_$_str_$_2,(.L_1 - _$_str_$_2)
_$_str_$_2:
        /*000b*/ 	.byte	0x5f, 0x5f, 0x43, 0x55, 0x44, 0x41, 0x5f, 0x50, 0x52, 0x45, 0x43, 0x5f, 0x53, 0x51, 0x52, 0x54
        /*001b*/ 	.byte	0x00
.L_1:


//--------------------- .nv.constant0.triton_poi_fused__native_batch_norm_legit_no_training_relu_41 --------------------------
	.section	.nv.constant0.triton_poi_fused__native_batch_norm_legit_no_training_relu_41,"a",@progbits
	.sectionflags	@""
	.align	4
.nv.constant0.triton_poi_fused__native_batch_norm_legit_no_training_relu_41:
	.zero		580
